//
// Generated by NVIDIA NVVM Compiler
//
// Compiler Build ID: CL-36424714
// Cuda compilation tools, release 13.0, V13.0.88
// Based on NVVM 20.0.0
//

.version 9.0
.target sm_100
.address_size 64

	// .globl	dlacpy_generic

.visible .entry dlacpy_generic(
	.param .u32 dlacpy_generic_param_0,
	.param .u32 dlacpy_generic_param_1,
	.param .u64 .ptr .align 1 dlacpy_generic_param_2,
	.param .u32 dlacpy_generic_param_3,
	.param .u64 .ptr .align 1 dlacpy_generic_param_4,
	.param .u32 dlacpy_generic_param_5,
	.param .u64 .ptr .align 1 dlacpy_generic_param_6
)
{
	.reg .pred 	%p<3>;
	.reg .b32 	%r<15>;
	.reg .b64 	%rd<18>;
	.reg .b64 	%fd<5>;

	ld.param.u32 	%r3, [dlacpy_generic_param_0];
	ld.param.u32 	%r4, [dlacpy_generic_param_1];
	ld.param.u64 	%rd8, [dlacpy_generic_param_2];
	ld.param.u32 	%r1, [dlacpy_generic_param_3];
	ld.param.u64 	%rd9, [dlacpy_generic_param_4];
	ld.param.u32 	%r2, [dlacpy_generic_param_5];
	cvta.to.global.u64 	%rd10, %rd9;
	cvta.to.global.u64 	%rd11, %rd8;
	mov.u32 	%r5, %ctaid.x;
	shl.b32 	%r6, %r5, 6;
	mov.u32 	%r7, %tid.x;
	mov.u32 	%r8, %tid.y;
	shl.b32 	%r9, %r8, 4;
	add.s32 	%r10, %r9, %r7;
	add.s32 	%r11, %r10, %r6;
	setp.lt.s32 	%p1, %r11, %r3;
	add.s32 	%r12, %r3, -1;
	selp.b32 	%r13, %r11, %r12, %p1;
	mul.wide.s32 	%rd12, %r13, 8;
	add.s64 	%rd17, %rd10, %rd12;
	add.s64 	%rd16, %rd11, %rd12;
	mul.lo.s32 	%r14, %r1, %r4;
	mul.wide.s32 	%rd13, %r14, 8;
	add.s64 	%rd3, %rd16, %rd13;
	ld.global.f64 	%fd4, [%rd16];
	mul.wide.s32 	%rd14, %r1, 8;
	mul.wide.s32 	%rd15, %r2, 8;
$L__BB0_1:
	add.s64 	%rd16, %rd16, %rd14;
	st.global.f64 	[%rd17], %fd4;
	ld.global.f64 	%fd4, [%rd16];
	add.s64 	%rd17, %rd17, %rd15;
	setp.lt.u64 	%p2, %rd16, %rd3;
	@%p2 bra 	$L__BB0_1;
	st.global.f64 	[%rd17], %fd4;
	ret;

}
	// .globl	dlacpy_special
.visible .entry dlacpy_special(
	.param .u32 dlacpy_special_param_0,
	.param .u32 dlacpy_special_param_1,
	.param .u64 .ptr .align 1 dlacpy_special_param_2,
	.param .u32 dlacpy_special_param_3,
	.param .u64 .ptr .align 1 dlacpy_special_param_4,
	.param .u32 dlacpy_special_param_5,
	.param .u64 .ptr .align 1 dlacpy_special_param_6
)
{
	.reg .pred 	%p<2>;
	.reg .b32 	%r<11>;
	.reg .b64 	%rd<8>;
	.reg .b64 	%fd<2>;

	ld.param.u32 	%r1, [dlacpy_special_param_0];
	ld.param.u64 	%rd1, [dlacpy_special_param_2];
	ld.param.u64 	%rd2, [dlacpy_special_param_4];
	mov.u32 	%r2, %ctaid.x;
	shl.b32 	%r3, %r2, 6;
	mov.u32 	%r4, %tid.x;
	mov.u32 	%r5, %tid.y;
	shl.b32 	%r6, %r5, 4;
	add.s32 	%r7, %r6, %r4;
	add.s32 	%r8, %r7, %r3;
	setp.lt.s32 	%p1, %r8, %r1;
	add.s32 	%r9, %r1, -1;
	selp.b32 	%r10, %r8, %r9, %p1;
	cvta.to.global.u64 	%rd3, %rd1;
	cvta.to.global.u64 	%rd4, %rd2;
	mul.wide.s32 	%rd5, %r10, 8;
	add.s64 	%rd6, %rd4, %rd5;
	add.s64 	%rd7, %rd3, %rd5;
	ld.global.f64 	%fd1, [%rd7];
	st.global.f64 	[%rd6], %fd1;
	ret;

}


// ===== COMPILED SASS (sm_100) =====

	.target	sm_100

	.elftype	@"ET_EXEC"


//--------------------- .note.nv.tkinfo           --------------------------
	.section	.note.nv.tkinfo,"",@"SHT_NOTE"
	.sectionflags	@"SHF_NOTE_NV_TKINFO"
	.tkinfo
        /*0018*/ 	.word	0x00000002
        /*0030*/ 	.string	""
        /*0030*/ 	.string	"ptxas"
        /*0030*/ 	.string	"Cuda compilation tools, release 13.0, V13.0.88"
        /*0030*/ 	.string	"Build cuda_13.0.r13.0/compiler.36424714_0"
        /*0030*/ 	.string	"-arch sm_100 -m 64 "



//--------------------- .note.nv.cuinfo           --------------------------
	.section	.note.nv.cuinfo,"",@"SHT_NOTE"
	.sectionflags	@"SHF_NOTE_NV_CUINFO"
        /*0018*/ 	.short	0x0002
        /*001a*/ 	.short	0x0064
        /*001c*/ 	.short	0x0082
	.zero		2


//--------------------- .nv.info                  --------------------------
	.section	.nv.info,"",@"SHT_CUDA_INFO"
	.align	4


	//----- nvinfo : EIATTR_REGCOUNT
	.align		4
        /*0000*/ 	.byte	0x04, 0x2f
        /*0002*/ 	.short	(.L_1 - .L_0)
	.align		4
.L_0:
        /*0004*/ 	.word	index@(dlacpy_generic)
        /*0008*/ 	.word	0x00000010


	//----- nvinfo : EIATTR_FRAME_SIZE
	.align		4
.L_1:
        /*000c*/ 	.byte	0x04, 0x11
        /*000e*/ 	.short	(.L_3 - .L_2)
	.align		4
.L_2:
        /*0010*/ 	.word	index@(dlacpy_generic)
        /*0014*/ 	.word	0x00000000


	//----- nvinfo : EIATTR_REGCOUNT
	.align		4
.L_3:
        /*0018*/ 	.byte	0x04, 0x2f
        /*001a*/ 	.short	(.L_5 - .L_4)
	.align		4
.L_4:
        /*001c*/ 	.word	index@(dlacpy_special)
        /*0020*/ 	.word	0x0000000a


	//----- nvinfo : EIATTR_FRAME_SIZE
	.align		4
.L_5:
        /*0024*/ 	.byte	0x04, 0x11
        /*0026*/ 	.short	(.L_7 - .L_6)
	.align		4
.L_6:
        /*0028*/ 	.word	index@(dlacpy_special)
        /*002c*/ 	.word	0x00000000


	//----- nvinfo : EIATTR_MIN_STACK_SIZE
	.align		4
.L_7:
        /*0030*/ 	.byte	0x04, 0x12
        /*0032*/ 	.short	(.L_9 - .L_8)
	.align		4
.L_8:
        /*0034*/ 	.word	index@(dlacpy_special)
        /*0038*/ 	.word	0x00000000


	//----- nvinfo : EIATTR_MIN_STACK_SIZE
	.align		4
.L_9:
        /*003c*/ 	.byte	0x04, 0x12
        /*003e*/ 	.short	(.L_11 - .L_10)
	.align		4
.L_10:
        /*0040*/ 	.word	index@(dlacpy_generic)
        /*0044*/ 	.word	0x00000000
.L_11:


//--------------------- .nv.compat                --------------------------
	.section	.nv.compat,"",@"SHT_CUDA_COMPAT_INFO"
	.align	4
        /*0000*/ 	.byte	0x02, 0x09, 0x00, 0x00, 0x02, 0x02, 0x01, 0x00, 0x02, 0x05, 0x05, 0x00, 0x03, 0x07, 0x01, 0x01
        /*0010*/ 	.byte	0x02, 0x03, 0x00, 0x00, 0x02, 0x06, 0x01, 0x00, 0x04, 0x0b, 0x08, 0x00, 0x09, 0x00, 0x00, 0x00
        /*0020*/ 	.byte	0x00, 0x00, 0x00, 0x00


//--------------------- .nv.info.dlacpy_special   --------------------------
	.section	.nv.info.dlacpy_special,"",@"SHT_CUDA_INFO"
	.sectionflags	@""
	.align	4


	//----- nvinfo : EIATTR_CUDA_API_VERSION
	.align		4
        /*0000*/ 	.byte	0x04, 0x37
        /*0002*/ 	.short	(.L_13 - .L_12)
.L_12:
        /*0004*/ 	.word	0x00000082


	//----- nvinfo : EIATTR_KPARAM_INFO
	.align		4
.L_13:
        /*0008*/ 	.byte	0x04, 0x17
        /*000a*/ 	.short	(.L_15 - .L_14)
.L_14:
        /*000c*/ 	.word	0x00000000
        /*0010*/ 	.short	0x0006
        /*0012*/ 	.short	0x0028
        /*0014*/ 	.byte	0x00, 0xf5, 0x21, 0x00


	//----- nvinfo : EIATTR_KPARAM_INFO
	.align		4
.L_15:
        /*0018*/ 	.byte	0x04, 0x17
        /*001a*/ 	.short	(.L_17 - .L_16)
.L_16:
        /*001c*/ 	.word	0x00000000
        /*0020*/ 	.short	0x0005
        /*0022*/ 	.short	0x0020
        /*0024*/ 	.byte	0x00, 0xf0, 0x11, 0x00


	//----- nvinfo : EIATTR_KPARAM_INFO
	.align		4
.L_17:
        /*0028*/ 	.byte	0x04, 0x17
        /*002a*/ 	.short	(.L_19 - .L_18)
.L_18:
        /*002c*/ 	.word	0x00000000
        /*0030*/ 	.short	0x0004
        /*0032*/ 	.short	0x0018
        /*0034*/ 	.byte	0x00, 0xf5, 0x21, 0x00


	//----- nvinfo : EIATTR_KPARAM_INFO
	.align		4
.L_19:
        /*0038*/ 	.byte	0x04, 0x17
        /*003a*/ 	.short	(.L_21 - .L_20)
.L_20:
        /*003c*/ 	.word	0x00000000
        /*0040*/ 	.short	0x0003
        /*0042*/ 	.short	0x0010
        /*0044*/ 	.byte	0x00, 0xf0, 0x11, 0x00


	//----- nvinfo : EIATTR_KPARAM_INFO
	.align		4
.L_21:
        /*0048*/ 	.byte	0x04, 0x17
        /*004a*/ 	.short	(.L_23 - .L_22)
.L_22:
        /*004c*/ 	.word	0x00000000
        /*0050*/ 	.short	0x0002
        /*0052*/ 	.short	0x0008
        /*0054*/ 	.byte	0x00, 0xf5, 0x21, 0x00


	//----- nvinfo : EIATTR_KPARAM_INFO
	.align		4
.L_23:
        /*0058*/ 	.byte	0x04, 0x17
        /*005a*/ 	.short	(.L_25 - .L_24)
.L_24:
        /*005c*/ 	.word	0x00000000
        /*0060*/ 	.short	0x0001
        /*0062*/ 	.short	0x0004
        /*0064*/ 	.byte	0x00, 0xf0, 0x11, 0x00


	//----- nvinfo : EIATTR_KPARAM_INFO
	.align		4
.L_25:
        /*0068*/ 	.byte	0x04, 0x17
        /*006a*/ 	.short	(.L_27 - .L_26)
.L_26:
        /*006c*/ 	.word	0x00000000
        /*0070*/ 	.short	0x0000
        /*0072*/ 	.short	0x0000
        /*0074*/ 	.byte	0x00, 0xf0, 0x11, 0x00


	//----- nvinfo : EIATTR_SPARSE_MMA_MASK
	.align		4
.L_27:
        /*0078*/ 	.byte	0x03, 0x50
        /*007a*/ 	.short	0x0000


	//----- nvinfo : EIATTR_MAXREG_COUNT
	.align		4
        /*007c*/ 	.byte	0x03, 0x1b
        /*007e*/ 	.short	0x00ff


	//----- nvinfo : EIATTR_MERCURY_ISA_VERSION
	.align		4
        /*0080*/ 	.byte	0x03, 0x5f
        /*0082*/ 	.short	0x0101


	//----- nvinfo : EIATTR_VRC_CTA_INIT_COUNT
	.align		4
        /*0084*/ 	.byte	0x02, 0x4a
	.zero		1
	.zero		1


	//----- nvinfo : EIATTR_EXIT_INSTR_OFFSETS
	.align		4
        /*0088*/ 	.byte	0x04, 0x1c
        /*008a*/ 	.short	(.L_29 - .L_28)


	//   ....[0]....
.L_28:
        /*008c*/ 	.word	0x00000100


	//----- nvinfo : EIATTR_CBANK_PARAM_SIZE
	.align		4
.L_29:
        /*0090*/ 	.byte	0x03, 0x19
        /*0092*/ 	.short	0x0030


	//----- nvinfo : EIATTR_PARAM_CBANK
	.align		4
        /*0094*/ 	.byte	0x04, 0x0a
        /*0096*/ 	.short	(.L_31 - .L_30)
	.align		4
.L_30:
        /*0098*/ 	.word	index@(.nv.constant0.dlacpy_special)
        /*009c*/ 	.short	0x0380
        /*009e*/ 	.short	0x0030


	//----- nvinfo : EIATTR_SW_WAR
	.align		4
.L_31:
        /*00a0*/ 	.byte	0x04, 0x36
        /*00a2*/ 	.short	(.L_33 - .L_32)
.L_32:
        /*00a4*/ 	.word	0x00000008
.L_33:


//--------------------- .nv.info.dlacpy_generic   --------------------------
	.section	.nv.info.dlacpy_generic,"",@"SHT_CUDA_INFO"
	.sectionflags	@""
	.align	4


	//----- nvinfo : EIATTR_CUDA_API_VERSION
	.align		4
        /*0000*/ 	.byte	0x04, 0x37
        /*0002*/ 	.short	(.L_35 - .L_34)
.L_34:
        /*0004*/ 	.word	0x00000082


	//----- nvinfo : EIATTR_KPARAM_INFO
	.align		4
.L_35:
        /*0008*/ 	.byte	0x04, 0x17
        /*000a*/ 	.short	(.L_37 - .L_36)
.L_36:
        /*000c*/ 	.word	0x00000000
        /*0010*/ 	.short	0x0006
        /*0012*/ 	.short	0x0028
        /*0014*/ 	.byte	0x00, 0xf5, 0x21, 0x00


	//----- nvinfo : EIATTR_KPARAM_INFO
	.align		4
.L_37:
        /*0018*/ 	.byte	0x04, 0x17
        /*001a*/ 	.short	(.L_39 - .L_38)
.L_38:
        /*001c*/ 	.word	0x00000000
        /*0020*/ 	.short	0x0005
        /*0022*/ 	.short	0x0020
        /*0024*/ 	.byte	0x00, 0xf0, 0x11, 0x00


	//----- nvinfo : EIATTR_KPARAM_INFO
	.align		4
.L_39:
        /*0028*/ 	.byte	0x04, 0x17
        /*002a*/ 	.short	(.L_41 - .L_40)
.L_40:
        /*002c*/ 	.word	0x00000000
        /*0030*/ 	.short	0x0004
        /*0032*/ 	.short	0x0018
        /*0034*/ 	.byte	0x00, 0xf5, 0x21, 0x00


	//----- nvinfo : EIATTR_KPARAM_INFO
	.align		4
.L_41:
        /*0038*/ 	.byte	0x04, 0x17
        /*003a*/ 	.short	(.L_43 - .L_42)
.L_42:
        /*003c*/ 	.word	0x00000000
        /*0040*/ 	.short	0x0003
        /*0042*/ 	.short	0x0010
        /*0044*/ 	.byte	0x00, 0xf0, 0x11, 0x00


	//----- nvinfo : EIATTR_KPARAM_INFO
	.align		4
.L_43:
        /*0048*/ 	.byte	0x04, 0x17
        /*004a*/ 	.short	(.L_45 - .L_44)
.L_44:
        /*004c*/ 	.word	0x00000000
        /*0050*/ 	.short	0x0002
        /*0052*/ 	.short	0x0008
        /*0054*/ 	.byte	0x00, 0xf5, 0x21, 0x00


	//----- nvinfo : EIATTR_KPARAM_INFO
	.align		4
.L_45:
        /*0058*/ 	.byte	0x04, 0x17
        /*005a*/ 	.short	(.L_47 - .L_46)
.L_46:
        /*005c*/ 	.word	0x00000000
        /*0060*/ 	.short	0x0001
        /*0062*/ 	.short	0x0004
        /*0064*/ 	.byte	0x00, 0xf0, 0x11, 0x00


	//----- nvinfo : EIATTR_KPARAM_INFO
	.align		4
.L_47:
        /*0068*/ 	.byte	0x04, 0x17
        /*006a*/ 	.short	(.L_49 - .L_48)
.L_48:
        /*006c*/ 	.word	0x00000000
        /*0070*/ 	.short	0x0000
        /*0072*/ 	.short	0x0000
        /*0074*/ 	.byte	0x00, 0xf0, 0x11, 0x00


	//----- nvinfo : EIATTR_SPARSE_MMA_MASK
	.align		4
.L_49:
        /*0078*/ 	.byte	0x03, 0x50
        /*007a*/ 	.short	0x0000


	//----- nvinfo : EIATTR_MAXREG_COUNT
	.align		4
        /*007c*/ 	.byte	0x03, 0x1b
        /*007e*/ 	.short	0x00ff


	//----- nvinfo : EIATTR_MERCURY_ISA_VERSION
	.align		4
        /*0080*/ 	.byte	0x03, 0x5f
        /*0082*/ 	.short	0x0101


	//----- nvinfo : EIATTR_VRC_CTA_INIT_COUNT
	.align		4
        /*0084*/ 	.byte	0x02, 0x4a
	.zero		1
	.zero		1


	//----- nvinfo : EIATTR_EXIT_INSTR_OFFSETS
	.align		4
        /*0088*/ 	.byte	0x04, 0x1c
        /*008a*/ 	.short	(.L_51 - .L_50)


	//   ....[0]....
.L_50:
        /*008c*/ 	.word	0x000001d0


	//----- nvinfo : EIATTR_CRS_STACK_SIZE
	.align		4
.L_51:
        /*0090*/ 	.byte	0x04, 0x1e
        /*0092*/ 	.short	(.L_53 - .L_52)
.L_52:
        /*0094*/ 	.word	0x00000000


	//----- nvinfo : EIATTR_CBANK_PARAM_SIZE
	.align		4
.L_53:
        /*0098*/ 	.byte	0x03, 0x19
        /*009a*/ 	.short	0x0030


	//----- nvinfo : EIATTR_PARAM_CBANK
	.align		4
        /*009c*/ 	.byte	0x04, 0x0a
        /*009e*/ 	.short	(.L_55 - .L_54)
	.align		4
.L_54:
        /*00a0*/ 	.word	index@(.nv.constant0.dlacpy_generic)
        /*00a4*/ 	.short	0x0380
        /*00a6*/ 	.short	0x0030


	//----- nvinfo : EIATTR_SW_WAR
	.align		4
.L_55:
        /*00a8*/ 	.byte	0x04, 0x36
        /*00aa*/ 	.short	(.L_57 - .L_56)
.L_56:
        /*00ac*/ 	.word	0x00000008
.L_57:


//--------------------- .nv.callgraph             --------------------------
	.section	.nv.callgraph,"",@"SHT_CUDA_CALLGRAPH"
	.align	4
	.sectionentsize	8
	.align		4
        /*0000*/ 	.word	0x00000000
	.align		4
        /*0004*/ 	.word	0xffffffff
	.align		4
        /*0008*/ 	.word	0x00000000
	.align		4
        /*000c*/ 	.word	0xfffffffe
	.align		4
        /*0010*/ 	.word	0x00000000
	.align		4
        /*0014*/ 	.word	0xfffffffd
	.align		4
        /*0018*/ 	.word	0x00000000
	.align		4
        /*001c*/ 	.word	0xfffffffc


//--------------------- .text.dlacpy_special      --------------------------
	.section	.text.dlacpy_special,"ax",@progbits
	.align	128
        .global         dlacpy_special
        .type           dlacpy_special,@function
        .size           dlacpy_special,(.L_x_4 - dlacpy_special)
        .other          dlacpy_special,@"STO_CUDA_ENTRY STV_DEFAULT"
dlacpy_special:
.text.dlacpy_special:
[----:B------:R-:W-:Y:S01]  /*0000*/  LDC R1, c[0x0][0x37c] ;  /* 0x0000df00ff017b82 */ /* 0x000fe20000000800 */
[----:B------:R-:W0:Y:S07]  /*0010*/  S2R R0, SR_TID.X ;  /* 0x0000000000007919 */ /* 0x000e2e0000002100 */
[----:B------:R-:W1:Y:S01]  /*0020*/  LDC R2, c[0x0][0x380] ;  /* 0x0000e000ff027b82 */ /* 0x000e620000000800 */
[----:B------:R-:W2:Y:S01]  /*0030*/  LDCU.64 UR4, c[0x0][0x358] ;  /* 0x00006b00ff0477ac */ /* 0x000ea20008000a00 */
[----:B------:R-:W0:Y:S01]  /*0040*/  S2R R3, SR_TID.Y ;  /* 0x0000000000037919 */ /* 0x000e220000002200 */
[----:B------:R-:W3:Y:S05]  /*0050*/  S2R R7, SR_CTAID.X ;  /* 0x0000000000077919 */ /* 0x000eea0000002500 */
[----:B------:R-:W4:Y:S01]  /*0060*/  LDC.64 R4, c[0x0][0x388] ;  /* 0x0000e200ff047b82 */ /* 0x000f220000000a00 */
[----:B0-----:R-:W-:-:S04]  /*0070*/  LEA R0, R3, R0, 0x4 ;  /* 0x0000000003007211 */ /* 0x001fc800078e20ff */
[----:B---3--:R-:W-:-:S04]  /*0080*/  LEA R7, R7, R0, 0x6 ;  /* 0x0000000007077211 */ /* 0x008fc800078e30ff */
[----:B-1----:R-:W-:-:S13]  /*0090*/  ISETP.GE.AND P0, PT, R7, R2, PT ;  /* 0x000000020700720c */ /* 0x002fda0003f06270 */
[----:B------:R-:W-:Y:S02]  /*00a0*/  @P0 IADD3 R7, PT, PT, R2, -0x1, RZ ;  /* 0xffffffff02070810 */ /* 0x000fe40007ffe0ff */
[----:B------:R-:W0:Y:S03]  /*00b0*/  LDC.64 R2, c[0x0][0x398] ;  /* 0x0000e600ff027b82 */ /* 0x000e260000000a00 */
[----:B----4-:R-:W-:-:S06]  /*00c0*/  IMAD.WIDE R4, R7, 0x8, R4 ;  /* 0x0000000807047825 */ /* 0x010fcc00078e0204 */
[----:B--2---:R-:W2:Y:S01]  /*00d0*/  LDG.E.64 R4, desc[UR4][R4.64] ;  /* 0x0000000404047981 */ /* 0x004ea2000c1e1b00 */
[----:B0-----:R-:W-:-:S05]  /*00e0*/  IMAD.WIDE R2, R7, 0x8, R2 ;  /* 0x0000000807027825 */ /* 0x001fca00078e0202 */
[----:B--2---:R-:W-:Y:S01]  /*00f0*/  STG.E.64 desc[UR4][R2.64], R4 ;  /* 0x0000000402007986 */ /* 0x004fe2000c101b04 */
[----:B------:R-:W-:Y:S05]  /*0100*/  EXIT ;  /* 0x000000000000794d */ /* 0x000fea0003800000 */
.L_x_0:
[----:B------:R-:W-:-:S00]  /*0110*/  BRA `(.L_x_0) ;  /* 0xfffffffc00fc7947 */ /* 0x000fc0000383ffff */
[----:B------:R-:W-:-:S00]  /*0120*/  NOP ;  /* 0x0000000000007918 */ /* 0x000fc00000000000 */
        /* <DEDUP_REMOVED lines=13> */
.L_x_4:


//--------------------- .text.dlacpy_generic      --------------------------
	.section	.text.dlacpy_generic,"ax",@progbits
	.align	128
        .global         dlacpy_generic
        .type           dlacpy_generic,@function
        .size           dlacpy_generic,(.L_x_5 - dlacpy_generic)
        .other          dlacpy_generic,@"STO_CUDA_ENTRY STV_DEFAULT"
dlacpy_generic:
.text.dlacpy_generic:
[----:B------:R-:W-:Y:S01]  /*0000*/  LDC R1, c[0x0][0x37c] ;  /* 0x0000df00ff017b82 */ /* 0x000fe20000000800 */
[----:B------:R-:W0:Y:S07]  /*0010*/  S2R R0, SR_TID.X ;  /* 0x0000000000007919 */ /* 0x000e2e0000002100 */
[----:B------:R-:W1:Y:S01]  /*0020*/  LDC.64 R10, c[0x0][0x380] ;  /* 0x0000e000ff0a7b82 */ /* 0x000e620000000a00 */
[----:B------:R-:W2:Y:S01]  /*0030*/  LDCU.64 UR4, c[0x0][0x358] ;  /* 0x00006b00ff0477ac */ /* 0x000ea20008000a00 */
[----:B------:R-:W0:Y:S01]  /*0040*/  S2R R5, SR_TID.Y ;  /* 0x0000000000057919 */ /* 0x000e220000002200 */
[----:B------:R-:W3:Y:S05]  /*0050*/  S2R R3, SR_CTAID.X ;  /* 0x0000000000037919 */ /* 0x000eea0000002500 */
[----:B------:R-:W4:Y:S08]  /*0060*/  LDC.64 R6, c[0x0][0x388] ;  /* 0x0000e200ff067b82 */ /* 0x000f300000000a00 */
[----:B------:R-:W2:Y:S01]  /*0070*/  LDC R13, c[0x0][0x3a0] ;  /* 0x0000e800ff0d7b82 */ /* 0x000ea20000000800 */
[----:B0-----:R-:W-:-:S07]  /*0080*/  LEA R0, R5, R0, 0x4 ;  /* 0x0000000005007211 */ /* 0x001fce00078e20ff */
[----:B------:R-:W0:Y:S01]  /*0090*/  LDC.64 R4, c[0x0][0x398] ;  /* 0x0000e600ff047b82 */ /* 0x000e220000000a00 */
[----:B---3--:R-:W-:-:S04]  /*00a0*/  LEA R3, R3, R0, 0x6 ;  /* 0x0000000003037211 */ /* 0x008fc800078e30ff */
[----:B-1----:R-:W-:-:S03]  /*00b0*/  ISETP.GE.AND P0, PT, R3, R10, PT ;  /* 0x0000000a0300720c */ /* 0x002fc60003f06270 */
[----:B------:R-:W1:Y:S10]  /*00c0*/  LDC R0, c[0x0][0x390] ;  /* 0x0000e400ff007b82 */ /* 0x000e740000000800 */
[----:B------:R-:W-:-:S05]  /*00d0*/  @P0 IADD3 R3, PT, PT, R10, -0x1, RZ ;  /* 0xffffffff0a030810 */ /* 0x000fca0007ffe0ff */
[----:B----4-:R-:W-:-:S05]  /*00e0*/  IMAD.WIDE R6, R3, 0x8, R6 ;  /* 0x0000000803067825 */ /* 0x010fca00078e0206 */
[----:B--2---:R2:W5:Y:S01]  /*00f0*/  LDG.E.64 R8, desc[UR4][R6.64] ;  /* 0x0000000406087981 */ /* 0x004562000c1e1b00 */
[----:B------:R-:W-:Y:S01]  /*0100*/  BSSY.RECONVERGENT B0, `(.L_x_1) ;  /* 0x000000b000007945 */ /* 0x000fe20003800200 */
[----:B0-----:R-:W-:-:S04]  /*0110*/  IMAD.WIDE R4, R3, 0x8, R4 ;  /* 0x0000000803047825 */ /* 0x001fc800078e0204 */
[----:B-1----:R-:W-:-:S04]  /*0120*/  IMAD R11, R0, R11, RZ ;  /* 0x0000000b000b7224 */ /* 0x002fc800078e02ff */
[----:B--2---:R-:W-:-:S07]  /*0130*/  IMAD.WIDE R2, R11, 0x8, R6 ;  /* 0x000000080b027825 */ /* 0x004fce00078e0206 */
.L_x_2:
[----:B------:R-:W-:Y:S01]  /*0140*/  IMAD.WIDE R6, R0, 0x8, R6 ;  /* 0x0000000800067825 */ /* 0x000fe200078e0206 */
[----:B-----5:R0:W-:Y:S04]  /*0150*/  STG.E.64 desc[UR4][R4.64], R8 ;  /* 0x0000000804007986 */ /* 0x0201e8000c101b04 */
[----:B0-----:R0:W5:Y:S01]  /*0160*/  LDG.E.64 R8, desc[UR4][R6.64] ;  /* 0x0000000406087981 */ /* 0x001162000c1e1b00 */
[----:B------:R-:W-:Y:S01]  /*0170*/  ISETP.GE.U32.AND P0, PT, R6, R2, PT ;  /* 0x000000020600720c */ /* 0x000fe20003f06070 */
[----:B------:R-:W-:-:S03]  /*0180*/  IMAD.WIDE R4, R13, 0x8, R4 ;  /* 0x000000080d047825 */ /* 0x000fc600078e0204 */
[----:B------:R-:W-:-:S13]  /*0190*/  ISETP.GE.U32.AND.EX P0, PT, R7, R3, PT, P0 ;  /* 0x000000030700720c */ /* 0x000fda0003f06100 */
[----:B0-----:R-:W-:Y:S05]  /*01a0*/  @!P0 BRA `(.L_x_2) ;  /* 0xfffffffc00e48947 */ /* 0x001fea000383ffff */
[----:B------:R-:W-:Y:S05]  /*01b0*/  BSYNC.RECONVERGENT B0 ;  /* 0x0000000000007941 */ /* 0x000fea0003800200 */
.L_x_1:
[----:B-----5:R-:W-:Y:S01]  /*01c0*/  STG.E.64 desc[UR4][R4.64], R8 ;  /* 0x0000000804007986 */ /* 0x020fe2000c101b04 */
[----:B------:R-:W-:Y:S05]  /*01d0*/  EXIT ;  /* 0x000000000000794d */ /* 0x000fea0003800000 */
.L_x_3:
        /* <DEDUP_REMOVED lines=10> */
.L_x_5:


//--------------------- .nv.shared.reserved.0     --------------------------
	.section	.nv.shared.reserved.0,"aw",@nobits
	.weak		__nv_reservedSMEM_offset_0_alias
	.size		__nv_reservedSMEM_offset_0_alias, 0, 64
	.other		__nv_reservedSMEM_offset_0_alias,@"STO_CUDA_RESERVED_SHARED STV_DEFAULT"
__nv_reservedSMEM_offset_0_alias:
	.zero		0
	.zero		64


//--------------------- .nv.constant0.dlacpy_special --------------------------
	.section	.nv.constant0.dlacpy_special,"a",@progbits
	.sectionflags	@""
	.align	4
.nv.constant0.dlacpy_special:
	.zero		944


//--------------------- .nv.constant0.dlacpy_generic --------------------------
	.section	.nv.constant0.dlacpy_generic,"a",@progbits
	.sectionflags	@""
	.align	4
.nv.constant0.dlacpy_generic:
	.zero		944


//--------------------- SYMBOLS --------------------------

	.type		.nv.reservedSmem.offset0,@object
	.size		.nv.reservedSmem.offset0,0x4
